	.headerflags	@"EF_CUDA_TEXMODE_UNIFIED EF_CUDA_64BIT_ADDRESS EF_CUDA_ACCELERATORS EF_CUDA_SM90 EF_CUDA_VIRTUAL_SM(EF_CUDA_SM90)"
	.elftype	@"ET_EXEC"


//--------------------- .nv.info                  --------------------------
	.section	.nv.info,"",@"SHT_CUDA_INFO"
	.align	4


	//----- nvinfo : EIATTR_REGCOUNT
	.align		4
        /*0000*/ 	.byte	0x04, 0x2f
        /*0002*/ 	.short	(.L_1 - .L_0)
	.align		4
.L_0:
        /*0004*/ 	.word	index@(triton_poi_fused_add_clamp_exp_mul_0)
        /*0008*/ 	.word	0x00000010


	//----- nvinfo : EIATTR_MIN_STACK_SIZE
	.align		4
.L_1:
        /*000c*/ 	.byte	0x04, 0x12
        /*000e*/ 	.short	(.L_3 - .L_2)
	.align		4
.L_2:
        /*0010*/ 	.word	index@(triton_poi_fused_add_clamp_exp_mul_0)
        /*0014*/ 	.word	0x00000000


	//----- nvinfo : EIATTR_FRAME_SIZE
	.align		4
.L_3:
        /*0018*/ 	.byte	0x04, 0x11
        /*001a*/ 	.short	(.L_5 - .L_4)
	.align		4
.L_4:
        /*001c*/ 	.word	index@(triton_poi_fused_add_clamp_exp_mul_0)
        /*0020*/ 	.word	0x00000000


	//----- nvinfo : EIATTR_MIN_STACK_SIZE
	.align		4
.L_5:
        /*0024*/ 	.byte	0x04, 0x12
        /*0026*/ 	.short	(.L_7 - .L_6)
	.align		4
.L_6:
        /*0028*/ 	.word	index@(triton_poi_fused_add_clamp_exp_mul_0)
        /*002c*/ 	.word	0x00000000
.L_7:


//--------------------- .nv.info.triton_poi_fused_add_clamp_exp_mul_0 --------------------------
	.section	.nv.info.triton_poi_fused_add_clamp_exp_mul_0,"",@"SHT_CUDA_INFO"
	.sectionflags	@""
	.align	4


	//----- nvinfo : EIATTR_CUDA_API_VERSION
	.align		4
        /*0000*/ 	.byte	0x04, 0x37
        /*0002*/ 	.short	(.L_9 - .L_8)
.L_8:
        /*0004*/ 	.word	0x0000007c


	//----- nvinfo : EIATTR_KPARAM_INFO
	.align		4
.L_9:
        /*0008*/ 	.byte	0x04, 0x17
        /*000a*/ 	.short	(.L_11 - .L_10)
.L_10:
        /*000c*/ 	.word	0x00000000
        /*0010*/ 	.short	0x0003
        /*0012*/ 	.short	0x0018
        /*0014*/ 	.byte	0x00, 0xf0, 0x11, 0x00


	//----- nvinfo : EIATTR_KPARAM_INFO
	.align		4
.L_11:
        /*0018*/ 	.byte	0x04, 0x17
        /*001a*/ 	.short	(.L_13 - .L_12)
.L_12:
        /*001c*/ 	.word	0x00000000
        /*0020*/ 	.short	0x0002
        /*0022*/ 	.short	0x0010
        /*0024*/ 	.byte	0x00, 0xf4, 0x21, 0x00


	//----- nvinfo : EIATTR_KPARAM_INFO
	.align		4
.L_13:
        /*0028*/ 	.byte	0x04, 0x17
        /*002a*/ 	.short	(.L_15 - .L_14)
.L_14:
        /*002c*/ 	.word	0x00000000
        /*0030*/ 	.short	0x0001
        /*0032*/ 	.short	0x0008
        /*0034*/ 	.byte	0x00, 0xf4, 0x21, 0x00


	//----- nvinfo : EIATTR_KPARAM_INFO
	.align		4
.L_15:
        /*0038*/ 	.byte	0x04, 0x17
        /*003a*/ 	.short	(.L_17 - .L_16)
.L_16:
        /*003c*/ 	.word	0x00000000
        /*0040*/ 	.short	0x0000
        /*0042*/ 	.short	0x0000
        /*0044*/ 	.byte	0x00, 0xf4, 0x21, 0x00


	//----- nvinfo : EIATTR_SPARSE_MMA_MASK
	.align		4
.L_17:
        /*0048*/ 	.byte	0x03, 0x50
        /*004a*/ 	.short	0x0000


	//----- nvinfo : EIATTR_MAXREG_COUNT
	.align		4
        /*004c*/ 	.byte	0x03, 0x1b
        /*004e*/ 	.short	0x00ff


	//----- nvinfo : EIATTR_EXIT_INSTR_OFFSETS
	.align		4
        /*0050*/ 	.byte	0x04, 0x1c
        /*0052*/ 	.short	(.L_19 - .L_18)


	//   ....[0]....
.L_18:
        /*0054*/ 	.word	0x00000290


	//   ....[1]....
        /*0058*/ 	.word	0x000002b0


	//----- nvinfo : EIATTR_REQNTID
	.align		4
.L_19:
        /*005c*/ 	.byte	0x04, 0x10
        /*005e*/ 	.short	(.L_21 - .L_20)
.L_20:
        /*0060*/ 	.word	0x00000080
        /*0064*/ 	.word	0x00000001
        /*0068*/ 	.word	0x00000001


	//----- nvinfo : EIATTR_CBANK_PARAM_SIZE
	.align		4
.L_21:
        /*006c*/ 	.byte	0x03, 0x19
        /*006e*/ 	.short	0x001c


	//----- nvinfo : EIATTR_PARAM_CBANK
	.align		4
        /*0070*/ 	.byte	0x04, 0x0a
        /*0072*/ 	.short	(.L_23 - .L_22)
	.align		4
.L_22:
        /*0074*/ 	.word	index@(.nv.constant0.triton_poi_fused_add_clamp_exp_mul_0)
        /*0078*/ 	.short	0x0210
        /*007a*/ 	.short	0x001c


	//----- nvinfo : EIATTR_SW_WAR
	.align		4
.L_23:
        /*007c*/ 	.byte	0x04, 0x36
        /*007e*/ 	.short	(.L_25 - .L_24)
.L_24:
        /*0080*/ 	.word	0x00000008
.L_25:


//--------------------- .nv.callgraph             --------------------------
	.section	.nv.callgraph,"",@"SHT_CUDA_CALLGRAPH"
	.align	4
	.sectionentsize	8
	.align		4
        /*0000*/ 	.word	0x00000000
	.align		4
        /*0004*/ 	.word	0xffffffff
	.align		4
        /*0008*/ 	.word	0x00000000
	.align		4
        /*000c*/ 	.word	0xfffffffe
	.align		4
        /*0010*/ 	.word	0x00000000
	.align		4
        /*0014*/ 	.word	0xfffffffd
	.align		4
        /*0018*/ 	.word	0x00000000
	.align		4
        /*001c*/ 	.word	0xfffffffc


//--------------------- .text.triton_poi_fused_add_clamp_exp_mul_0 --------------------------
	.section	.text.triton_poi_fused_add_clamp_exp_mul_0,"ax",@progbits
	.align	128
        .global         triton_poi_fused_add_clamp_exp_mul_0
        .type           triton_poi_fused_add_clamp_exp_mul_0,@function
        .size           triton_poi_fused_add_clamp_exp_mul_0,(.L_x_1 - triton_poi_fused_add_clamp_exp_mul_0)
        .other          triton_poi_fused_add_clamp_exp_mul_0,@"STO_CUDA_ENTRY STV_DEFAULT"
triton_poi_fused_add_clamp_exp_mul_0:
.text.triton_poi_fused_add_clamp_exp_mul_0:
[----:B------:R-:W0:Y:S02]  /*0000*/  LDC R1, c[0x0][0x28] ;  /* 0x00000a00ff017b82 */ /* 0x000e240000000800 */
[----:B------:R-:W1:Y:S01]  /*0010*/  S2R R0, SR_TID.X ;  /* 0x0000000000007919 */ /* 0x000e620000002100 */
[----:B------:R-:W2:Y:S01]  /*0020*/  LDC.64 R4, c[0x0][0x218] ;  /* 0x00008600ff047b82 */ /* 0x000ea20000000a00 */
[----:B------:R-:W-:Y:S01]  /*0030*/  HFMA2.MMA R13, -RZ, RZ, 0, 0 ;  /* 0x00000000ff0d7435 */ /* 0x000fe200000001ff */
[----:B------:R-:W-:Y:S01]  /*0040*/  ULDC.64 UR4, c[0x0][0x208] ;  /* 0x0000820000047ab9 */ /* 0x000fe20000000a00 */
[----:B------:R-:W3:Y:S05]  /*0050*/  S2R R9, SR_CTAID.X ;  /* 0x0000000000097919 */ /* 0x000eea0000002500 */
[----:B------:R-:W4:Y:S01]  /*0060*/  LDC.64 R6, c[0x0][0x210] ;  /* 0x00008400ff067b82 */ /* 0x000f220000000a00 */
[----:B-1----:R-:W-:-:S05]  /*0070*/  LOP3.LUT R0, R0, 0x7f, RZ, 0xc0, !PT ;  /* 0x0000007f00007812 */ /* 0x002fca00078ec0ff */
[----:B---3--:R-:W-:-:S05]  /*0080*/  IMAD R9, R9, 0x80, R0 ;  /* 0x0000008009097824 */ /* 0x008fca00078e0200 */
[----:B------:R-:W-:Y:S02]  /*0090*/  SHF.R.S32.HI R0, RZ, 0x1f, R9 ;  /* 0x0000001fff007819 */ /* 0x000fe40000011409 */
[----:B------:R-:W-:Y:S02]  /*00a0*/  ISETP.GE.AND P0, PT, R9, 0x80, PT ;  /* 0x000000800900780c */ /* 0x000fe40003f06270 */
[----:B------:R-:W-:-:S05]  /*00b0*/  LEA.HI R0, R0, R9, RZ, 0x5 ;  /* 0x0000000900007211 */ /* 0x000fca00078f28ff */
[C---:B------:R-:W-:Y:S01]  /*00c0*/  IMAD.SHL.U32 R2, R0.reuse, 0x2, RZ ;  /* 0x0000000200027824 */ /* 0x040fe200078e00ff */
[----:B------:R-:W-:-:S04]  /*00d0*/  LOP3.LUT R0, R0, 0xffffffe0, RZ, 0xc0, !PT ;  /* 0xffffffe000007812 */ /* 0x000fc800078ec0ff */
[----:B------:R-:W-:-:S04]  /*00e0*/  LOP3.LUT R2, R2, 0xffffffc0, RZ, 0xc0, !PT ;  /* 0xffffffc002027812 */ /* 0x000fc800078ec0ff */
[----:B------:R-:W-:-:S05]  /*00f0*/  IADD3 R11, R2, R9, -R0 ;  /* 0x00000009020b7210 */ /* 0x000fca0007ffe800 */
[----:B------:R-:W-:-:S04]  /*0100*/  VIADD R3, R11, 0x20 ;  /* 0x000000200b037836 */ /* 0x000fc80000000000 */
[----:B--2---:R-:W-:-:S05]  /*0110*/  IMAD.WIDE R2, R3, 0x4, R4 ;  /* 0x0000000403027825 */ /* 0x004fca00078e0204 */
[----:B------:R-:W2:Y:S01]  /*0120*/  @!P0 LDG.E R13, desc[UR4][R2.64] ;  /* 0x00000004020d8981 */ /* 0x000ea2000c1e1900 */
[----:B------:R-:W-:Y:S01]  /*0130*/  IMAD.WIDE R4, R11, 0x4, R4 ;  /* 0x000000040b047825 */ /* 0x000fe200078e0204 */
[----:B------:R-:W-:-:S03]  /*0140*/  MOV R0, RZ ;  /* 0x000000ff00007202 */ /* 0x000fc60000000f00 */
[----:B------:R-:W-:Y:S02]  /*0150*/  IMAD.MOV.U32 R11, RZ, RZ, RZ ;  /* 0x000000ffff0b7224 */ /* 0x000fe400078e00ff */
[----:B----4-:R-:W-:Y:S01]  /*0160*/  IMAD.WIDE R6, R9, 0x4, R6 ;  /* 0x0000000409067825 */ /* 0x010fe200078e0206 */
[----:B------:R1:W3:Y:S04]  /*0170*/  @!P0 LDG.E R0, desc[UR4][R4.64] ;  /* 0x0000000404008981 */ /* 0x0002e8000c1e1900 */
[----:B------:R-:W3:Y:S01]  /*0180*/  @!P0 LDG.E R11, desc[UR4][R6.64] ;  /* 0x00000004060b8981 */ /* 0x000ee2000c1e1900 */
[C---:B--2---:R-:W-:Y:S02]  /*0190*/  FSETP.GT.AND P1, PT, R13.reuse, -30, PT ;  /* 0xc1f000000d00780b */ /* 0x044fe40003f24000 */
[----:B------:R-:W-:-:S11]  /*01a0*/  FSETP.NAN.AND P2, PT, R13, R13, PT ;  /* 0x0000000d0d00720b */ /* 0x000fd60003f48000 */
[----:B------:R-:W-:-:S04]  /*01b0*/  @!P1 FSEL R13, R13, -30, P2 ;  /* 0xc1f000000d0d9808 */ /* 0x000fc80001000000 */
[C---:B------:R-:W-:Y:S02]  /*01c0*/  FSETP.GEU.AND P2, PT, R13.reuse, 20, PT ;  /* 0x41a000000d00780b */ /* 0x040fe40003f4e000 */
[----:B------:R-:W-:-:S11]  /*01d0*/  FSETP.NAN.AND P1, PT, R13, R13, PT ;  /* 0x0000000d0d00720b */ /* 0x000fd60003f28000 */
[----:B------:R-:W-:-:S05]  /*01e0*/  @P2 FSEL R13, R13, 20, P1 ;  /* 0x41a000000d0d2808 */ /* 0x000fca0000800000 */
[----:B------:R-:W-:-:S04]  /*01f0*/  FMUL R2, R13, 0.5 ;  /* 0x3f0000000d027820 */ /* 0x000fc80000400000 */
[----:B------:R-:W-:Y:S02]  /*0200*/  FMUL R8, R2, 1.4426950216293334961 ;  /* 0x3fb8aa3b02087820 */ /* 0x000fe40000400000 */
[----:B------:R-:W2:Y:S03]  /*0210*/  LDC.64 R2, c[0x0][0x220] ;  /* 0x00008800ff027b82 */ /* 0x000ea60000000a00 */
[----:B------:R-:W-:-:S13]  /*0220*/  FSETP.GEU.AND P1, PT, R8, -126, PT ;  /* 0xc2fc00000800780b */ /* 0x000fda0003f2e000 */
[----:B------:R-:W-:-:S04]  /*0230*/  @!P1 FMUL R8, R8, 0.5 ;  /* 0x3f00000008089820 */ /* 0x000fc80000400000 */
[----:B-1----:R-:W1:Y:S01]  /*0240*/  MUFU.EX2 R5, R8 ;  /* 0x0000000800057308 */ /* 0x002e620000000800 */
[----:B--2---:R-:W-:-:S05]  /*0250*/  IMAD.WIDE R2, R9, 0x4, R2 ;  /* 0x0000000409027825 */ /* 0x004fca00078e0202 */
[----:B------:R2:W-:Y:S01]  /*0260*/  @!P0 STG.E desc[UR4][R2.64], R13 ;  /* 0x0000000d02008986 */ /* 0x0005e2000c101904 */
[----:B-1----:R-:W-:-:S04]  /*0270*/  @!P1 FMUL R5, R5, R5 ;  /* 0x0000000505059220 */ /* 0x002fc80000400000 */
[----:B---3--:R-:W-:Y:S01]  /*0280*/  FFMA R11, R5, R11, R0 ;  /* 0x0000000b050b7223 */ /* 0x008fe20000000000 */
[----:B------:R-:W-:Y:S06]  /*0290*/  @P0 EXIT ;  /* 0x000000000000094d */ /* 0x000fec0003800000 */
[----:B------:R-:W-:Y:S01]  /*02a0*/  STG.E desc[UR4][R6.64], R11 ;  /* 0x0000000b06007986 */ /* 0x000fe2000c101904 */
[----:B------:R-:W-:Y:S05]  /*02b0*/  EXIT ;  /* 0x000000000000794d */ /* 0x000fea0003800000 */
.L_x_0:
[----:B------:R-:W-:-:S00]  /*02c0*/  BRA `(.L_x_0) ;  /* 0xfffffffc00fc7947 */ /* 0x000fc0000383ffff */
[----:B------:R-:W-:-:S00]  /*02d0*/  NOP ;  /* 0x0000000000007918 */ /* 0x000fc00000000000 */
        /* <DEDUP_REMOVED lines=10> */
.L_x_1:


//--------------------- .nv.constant0.triton_poi_fused_add_clamp_exp_mul_0 --------------------------
	.section	.nv.constant0.triton_poi_fused_add_clamp_exp_mul_0,"a",@progbits
	.sectionflags	@""
	.align	4
.nv.constant0.triton_poi_fused_add_clamp_exp_mul_0:
	.zero		556
